//
// Generated by NVIDIA NVVM Compiler
//
// Compiler Build ID: CL-36424714
// Cuda compilation tools, release 13.0, V13.0.88
// Based on NVVM 20.0.0
//

.version 9.0
.target sm_100
.address_size 64

	// .globl	_Z4scanPiS_i
// _ZZ4scanPiS_iE7tempOne has been demoted
// _ZZ4scanPiS_iE7tempTwo has been demoted

.visible .entry _Z4scanPiS_i(
	.param .u64 .ptr .align 1 _Z4scanPiS_i_param_0,
	.param .u64 .ptr .align 1 _Z4scanPiS_i_param_1,
	.param .u32 _Z4scanPiS_i_param_2
)
{
	.reg .pred 	%p<6>;
	.reg .b32 	%r<41>;
	.reg .b64 	%rd<9>;
	// demoted variable
	.shared .align 4 .b8 _ZZ4scanPiS_iE7tempOne[1024];
	// demoted variable
	.shared .align 4 .b8 _ZZ4scanPiS_iE7tempTwo[1024];
	ld.param.u64 	%rd1, [_Z4scanPiS_i_param_0];
	ld.param.u64 	%rd2, [_Z4scanPiS_i_param_1];
	ld.param.u32 	%r12, [_Z4scanPiS_i_param_2];
	mov.u32 	%r13, %ctaid.x;
	mov.u32 	%r1, %ntid.x;
	mov.u32 	%r2, %tid.x;
	mad.lo.s32 	%r3, %r13, %r1, %r2;
	setp.ge.s32 	%p1, %r3, %r12;
	@%p1 bra 	$L__BB0_2;
	cvta.to.global.u64 	%rd3, %rd1;
	mul.wide.s32 	%rd4, %r3, 4;
	add.s64 	%rd5, %rd3, %rd4;
	ld.global.u32 	%r14, [%rd5];
	shl.b32 	%r15, %r2, 2;
	mov.u32 	%r16, _ZZ4scanPiS_iE7tempOne;
	add.s32 	%r17, %r16, %r15;
	st.shared.u32 	[%r17], %r14;
$L__BB0_2:
	bar.sync 	0;
	setp.lt.u32 	%p2, %r1, 2;
	mov.u32 	%r40, _ZZ4scanPiS_iE7tempTwo;
	@%p2 bra 	$L__BB0_8;
	mov.u32 	%r38, _ZZ4scanPiS_iE7tempOne;
	mov.u32 	%r37, _ZZ4scanPiS_iE7tempTwo;
	mov.b32 	%r36, 1;
$L__BB0_4:
	mov.u32 	%r40, %r38;
	mov.u32 	%r38, %r37;
	setp.lt.u32 	%p3, %r2, %r36;
	@%p3 bra 	$L__BB0_6;
	shl.b32 	%r22, %r2, 2;
	add.s32 	%r23, %r40, %r22;
	ld.shared.u32 	%r24, [%r23];
	sub.s32 	%r25, %r2, %r36;
	shl.b32 	%r26, %r25, 2;
	add.s32 	%r27, %r40, %r26;
	ld.shared.u32 	%r28, [%r27];
	add.s32 	%r39, %r28, %r24;
	bra.uni 	$L__BB0_7;
$L__BB0_6:
	shl.b32 	%r29, %r2, 2;
	add.s32 	%r30, %r40, %r29;
	ld.shared.u32 	%r39, [%r30];
$L__BB0_7:
	shl.b32 	%r31, %r2, 2;
	add.s32 	%r32, %r38, %r31;
	st.shared.u32 	[%r32], %r39;
	shl.b32 	%r36, %r36, 1;
	setp.lt.u32 	%p4, %r36, %r1;
	mov.u32 	%r37, %r40;
	@%p4 bra 	$L__BB0_4;
$L__BB0_8:
	setp.ge.s32 	%p5, %r3, %r12;
	@%p5 bra 	$L__BB0_10;
	shl.b32 	%r33, %r2, 2;
	add.s32 	%r34, %r40, %r33;
	ld.shared.u32 	%r35, [%r34];
	cvta.to.global.u64 	%rd6, %rd2;
	mul.wide.s32 	%rd7, %r3, 4;
	add.s64 	%rd8, %rd6, %rd7;
	st.global.u32 	[%rd8], %r35;
$L__BB0_10:
	ret;

}


// ===== COMPILED SASS (sm_100) =====

	.target	sm_100

	.elftype	@"ET_EXEC"


//--------------------- .note.nv.tkinfo           --------------------------
	.section	.note.nv.tkinfo,"",@"SHT_NOTE"
	.sectionflags	@"SHF_NOTE_NV_TKINFO"
	.tkinfo
        /*0018*/ 	.word	0x00000002
        /*0030*/ 	.string	""
        /*0030*/ 	.string	"ptxas"
        /*0030*/ 	.string	"Cuda compilation tools, release 13.0, V13.0.88"
        /*0030*/ 	.string	"Build cuda_13.0.r13.0/compiler.36424714_0"
        /*0030*/ 	.string	"-arch sm_100 -m 64 "



//--------------------- .note.nv.cuinfo           --------------------------
	.section	.note.nv.cuinfo,"",@"SHT_NOTE"
	.sectionflags	@"SHF_NOTE_NV_CUINFO"
        /*0018*/ 	.short	0x0002
        /*001a*/ 	.short	0x0064
        /*001c*/ 	.short	0x0082
	.zero		2


//--------------------- .nv.info                  --------------------------
	.section	.nv.info,"",@"SHT_CUDA_INFO"
	.align	4


	//----- nvinfo : EIATTR_REGCOUNT
	.align		4
        /*0000*/ 	.byte	0x04, 0x2f
        /*0002*/ 	.short	(.L_1 - .L_0)
	.align		4
.L_0:
        /*0004*/ 	.word	index@(_Z4scanPiS_i)
        /*0008*/ 	.word	0x0000000e


	//----- nvinfo : EIATTR_FRAME_SIZE
	.align		4
.L_1:
        /*000c*/ 	.byte	0x04, 0x11
        /*000e*/ 	.short	(.L_3 - .L_2)
	.align		4
.L_2:
        /*0010*/ 	.word	index@(_Z4scanPiS_i)
        /*0014*/ 	.word	0x00000000


	//----- nvinfo : EIATTR_MIN_STACK_SIZE
	.align		4
.L_3:
        /*0018*/ 	.byte	0x04, 0x12
        /*001a*/ 	.short	(.L_5 - .L_4)
	.align		4
.L_4:
        /*001c*/ 	.word	index@(_Z4scanPiS_i)
        /*0020*/ 	.word	0x00000000
.L_5:


//--------------------- .nv.compat                --------------------------
	.section	.nv.compat,"",@"SHT_CUDA_COMPAT_INFO"
	.align	4
        /*0000*/ 	.byte	0x02, 0x09, 0x00, 0x00, 0x02, 0x02, 0x01, 0x00, 0x02, 0x05, 0x05, 0x00, 0x03, 0x07, 0x01, 0x01
        /*0010*/ 	.byte	0x02, 0x03, 0x00, 0x00, 0x02, 0x06, 0x01, 0x00, 0x04, 0x0b, 0x08, 0x00, 0x09, 0x00, 0x00, 0x00
        /*0020*/ 	.byte	0x00, 0x00, 0x00, 0x00


//--------------------- .nv.info._Z4scanPiS_i     --------------------------
	.section	.nv.info._Z4scanPiS_i,"",@"SHT_CUDA_INFO"
	.sectionflags	@""
	.align	4


	//----- nvinfo : EIATTR_CUDA_API_VERSION
	.align		4
        /*0000*/ 	.byte	0x04, 0x37
        /*0002*/ 	.short	(.L_7 - .L_6)
.L_6:
        /*0004*/ 	.word	0x00000082


	//----- nvinfo : EIATTR_KPARAM_INFO
	.align		4
.L_7:
        /*0008*/ 	.byte	0x04, 0x17
        /*000a*/ 	.short	(.L_9 - .L_8)
.L_8:
        /*000c*/ 	.word	0x00000000
        /*0010*/ 	.short	0x0002
        /*0012*/ 	.short	0x0010
        /*0014*/ 	.byte	0x00, 0xf0, 0x11, 0x00


	//----- nvinfo : EIATTR_KPARAM_INFO
	.align		4
.L_9:
        /*0018*/ 	.byte	0x04, 0x17
        /*001a*/ 	.short	(.L_11 - .L_10)
.L_10:
        /*001c*/ 	.word	0x00000000
        /*0020*/ 	.short	0x0001
        /*0022*/ 	.short	0x0008
        /*0024*/ 	.byte	0x00, 0xf5, 0x21, 0x00


	//----- nvinfo : EIATTR_KPARAM_INFO
	.align		4
.L_11:
        /*0028*/ 	.byte	0x04, 0x17
        /*002a*/ 	.short	(.L_13 - .L_12)
.L_12:
        /*002c*/ 	.word	0x00000000
        /*0030*/ 	.short	0x0000
        /*0032*/ 	.short	0x0000
        /*0034*/ 	.byte	0x00, 0xf5, 0x21, 0x00


	//----- nvinfo : EIATTR_SPARSE_MMA_MASK
	.align		4
.L_13:
        /*0038*/ 	.byte	0x03, 0x50
        /*003a*/ 	.short	0x0000


	//----- nvinfo : EIATTR_MAXREG_COUNT
	.align		4
        /*003c*/ 	.byte	0x03, 0x1b
        /*003e*/ 	.short	0x00ff


	//----- nvinfo : EIATTR_NUM_BARRIERS
	.align		4
        /*0040*/ 	.byte	0x02, 0x4c
        /*0042*/ 	.byte	0x01
	.zero		1


	//----- nvinfo : EIATTR_MERCURY_ISA_VERSION
	.align		4
        /*0044*/ 	.byte	0x03, 0x5f
        /*0046*/ 	.short	0x0101


	//----- nvinfo : EIATTR_VRC_CTA_INIT_COUNT
	.align		4
        /*0048*/ 	.byte	0x02, 0x4a
	.zero		1
	.zero		1


	//----- nvinfo : EIATTR_EXIT_INSTR_OFFSETS
	.align		4
        /*004c*/ 	.byte	0x04, 0x1c
        /*004e*/ 	.short	(.L_15 - .L_14)


	//   ....[0]....
.L_14:
        /*0050*/ 	.word	0x000002b0


	//   ....[1]....
        /*0054*/ 	.word	0x00000310


	//----- nvinfo : EIATTR_CBANK_PARAM_SIZE
	.align		4
.L_15:
        /*0058*/ 	.byte	0x03, 0x19
        /*005a*/ 	.short	0x0014


	//----- nvinfo : EIATTR_PARAM_CBANK
	.align		4
        /*005c*/ 	.byte	0x04, 0x0a
        /*005e*/ 	.short	(.L_17 - .L_16)
	.align		4
.L_16:
        /*0060*/ 	.word	index@(.nv.constant0._Z4scanPiS_i)
        /*0064*/ 	.short	0x0380
        /*0066*/ 	.short	0x0014


	//----- nvinfo : EIATTR_SW_WAR
	.align		4
.L_17:
        /*0068*/ 	.byte	0x04, 0x36
        /*006a*/ 	.short	(.L_19 - .L_18)
.L_18:
        /*006c*/ 	.word	0x00000008
.L_19:


//--------------------- .nv.callgraph             --------------------------
	.section	.nv.callgraph,"",@"SHT_CUDA_CALLGRAPH"
	.align	4
	.sectionentsize	8
	.align		4
        /*0000*/ 	.word	0x00000000
	.align		4
        /*0004*/ 	.word	0xffffffff
	.align		4
        /*0008*/ 	.word	0x00000000
	.align		4
        /*000c*/ 	.word	0xfffffffe
	.align		4
        /*0010*/ 	.word	0x00000000
	.align		4
        /*0014*/ 	.word	0xfffffffd
	.align		4
        /*0018*/ 	.word	0x00000000
	.align		4
        /*001c*/ 	.word	0xfffffffc


//--------------------- .text._Z4scanPiS_i        --------------------------
	.section	.text._Z4scanPiS_i,"ax",@progbits
	.align	128
        .global         _Z4scanPiS_i
        .type           _Z4scanPiS_i,@function
        .size           _Z4scanPiS_i,(.L_x_3 - _Z4scanPiS_i)
        .other          _Z4scanPiS_i,@"STO_CUDA_ENTRY STV_DEFAULT"
_Z4scanPiS_i:
.text._Z4scanPiS_i:
[----:B------:R-:W-:Y:S01]  /*0000*/  LDC R1, c[0x0][0x37c] ;  /* 0x0000df00ff017b82 */ /* 0x000fe20000000800 */
[----:B------:R-:W0:Y:S07]  /*0010*/  S2R R11, SR_TID.X ;  /* 0x00000000000b7919 */ /* 0x000e2e0000002100 */
[----:B------:R-:W0:Y:S01]  /*0020*/  S2UR UR4, SR_CTAID.X ;  /* 0x00000000000479c3 */ /* 0x000e220000002500 */
[----:B------:R-:W1:Y:S01]  /*0030*/  LDCU UR5, c[0x0][0x390] ;  /* 0x00007200ff0577ac */ /* 0x000e620008000800 */
[----:B------:R-:W2:Y:S06]  /*0040*/  LDCU.64 UR6, c[0x0][0x358] ;  /* 0x00006b00ff0677ac */ /* 0x000eac0008000a00 */
[----:B------:R-:W0:Y:S02]  /*0050*/  LDC R8, c[0x0][0x360] ;  /* 0x0000d800ff087b82 */ /* 0x000e240000000800 */
[----:B0-----:R-:W-:-:S05]  /*0060*/  IMAD R5, R8, UR4, R11 ;  /* 0x0000000408057c24 */ /* 0x001fca000f8e020b */
[----:B-1----:R-:W-:-:S13]  /*0070*/  ISETP.GE.AND P0, PT, R5, UR5, PT ;  /* 0x0000000505007c0c */ /* 0x002fda000bf06270 */
[----:B------:R-:W0:Y:S02]  /*0080*/  @!P0 LDC.64 R2, c[0x0][0x380] ;  /* 0x0000e000ff028b82 */ /* 0x000e240000000a00 */
[----:B0-----:R-:W-:-:S06]  /*0090*/  @!P0 IMAD.WIDE R2, R5, 0x4, R2 ;  /* 0x0000000405028825 */ /* 0x001fcc00078e0202 */
[----:B--2---:R-:W2:Y:S01]  /*00a0*/  @!P0 LDG.E R2, desc[UR6][R2.64] ;  /* 0x0000000602028981 */ /* 0x004ea2000c1e1900 */
[----:B------:R-:W-:Y:S02]  /*00b0*/  MOV R0, 0x400 ;  /* 0x0000040000007802 */ /* 0x000fe40000000f00 */
[----:B------:R-:W-:Y:S01]  /*00c0*/  ISETP.GE.U32.AND P1, PT, R8, 0x2, PT ;  /* 0x000000020800780c */ /* 0x000fe20003f26070 */
[----:B------:R-:W0:Y:S02]  /*00d0*/  S2R R9, SR_CgaCtaId ;  /* 0x0000000000097919 */ /* 0x000e240000008800 */
[----:B------:R-:W-:Y:S01]  /*00e0*/  VIADD R6, R0, 0x400 ;  /* 0x0000040000067836 */ /* 0x000fe20000000000 */
[----:B0-----:R-:W-:-:S04]  /*00f0*/  @!P0 LEA R4, R9, R0, 0x18 ;  /* 0x0000000009048211 */ /* 0x001fc800078ec0ff */
[----:B------:R-:W-:Y:S01]  /*0100*/  LEA R6, R9, R6, 0x18 ;  /* 0x0000000609067211 */ /* 0x000fe200078ec0ff */
[----:B------:R-:W-:-:S05]  /*0110*/  @!P0 IMAD R7, R11, 0x4, R4 ;  /* 0x000000040b078824 */ /* 0x000fca00078e0204 */
[----:B--2---:R0:W-:Y:S01]  /*0120*/  @!P0 STS [R7], R2 ;  /* 0x0000000207008388 */ /* 0x0041e20000000800 */
[----:B------:R-:W-:Y:S06]  /*0130*/  BAR.SYNC.DEFER_BLOCKING 0x0 ;  /* 0x0000000000007b1d */ /* 0x000fec0000010000 */
[----:B------:R-:W-:Y:S05]  /*0140*/  @!P1 BRA `(.L_x_0) ;  /* 0x0000000000509947 */ /* 0x000fea0003800000 */
[----:B------:R-:W-:Y:S01]  /*0150*/  LEA R0, R9, R0, 0x18 ;  /* 0x0000000009007211 */ /* 0x000fe200078ec0ff */
[----:B------:R-:W-:Y:S01]  /*0160*/  UMOV UR4, 0x1 ;  /* 0x0000000100047882 */ /* 0x000fe20000000000 */
[----:B0-----:R-:W-:-:S07]  /*0170*/  MOV R2, R6 ;  /* 0x0000000600027202 */ /* 0x001fce0000000f00 */
.L_x_1:
[----:B------:R-:W-:Y:S01]  /*0180*/  ISETP.GE.U32.AND P0, PT, R11, UR4, PT ;  /* 0x000000040b007c0c */ /* 0x000fe2000bf06070 */
[----:B------:R-:W-:-:S12]  /*0190*/  IMAD.MOV.U32 R6, RZ, RZ, R0 ;  /* 0x000000ffff067224 */ /* 0x000fd800078e0000 */
[C---:B------:R-:W-:Y:S01]  /*01a0*/  @P0 VIADD R7, R11.reuse, -UR4 ;  /* 0x800000040b070c36 */ /* 0x040fe20008000000 */
[C---:B------:R-:W-:Y:S01]  /*01b0*/  @P0 LEA R3, R11.reuse, R6, 0x2 ;  /* 0x000000060b030211 */ /* 0x040fe200078e10ff */
[--C-:B------:R-:W-:Y:S01]  /*01c0*/  @!P0 IMAD R10, R11, 0x4, R6.reuse ;  /* 0x000000040b0a8824 */ /* 0x100fe200078e0206 */
[----:B------:R-:W-:Y:S01]  /*01d0*/  USHF.L.U32 UR4, UR4, 0x1, URZ ;  /* 0x0000000104047899 */ /* 0x000fe200080006ff */
[----:B------:R-:W-:-:S03]  /*01e0*/  @P0 IMAD R7, R7, 0x4, R6 ;  /* 0x0000000407070824 */ /* 0x000fc600078e0206 */
[----:B------:R-:W-:Y:S04]  /*01f0*/  @P0 LDS R3, [R3] ;  /* 0x0000000003030984 */ /* 0x000fe80000000800 */
[----:B------:R-:W0:Y:S02]  /*0200*/  @P0 LDS R0, [R7] ;  /* 0x0000000007000984 */ /* 0x000e240000000800 */
[----:B01----:R-:W-:Y:S01]  /*0210*/  @P0 IADD3 R4, PT, PT, R3, R0, RZ ;  /* 0x0000000003040210 */ /* 0x003fe20007ffe0ff */
[----:B------:R-:W-:Y:S02]  /*0220*/  IMAD.MOV.U32 R0, RZ, RZ, R2 ;  /* 0x000000ffff007224 */ /* 0x000fe400078e0002 */
[----:B------:R-:W-:-:S03]  /*0230*/  IMAD.MOV.U32 R2, RZ, RZ, R6 ;  /* 0x000000ffff027224 */ /* 0x000fc600078e0006 */
[----:B------:R-:W0:Y:S01]  /*0240*/  @!P0 LDS R4, [R10] ;  /* 0x000000000a048984 */ /* 0x000e220000000800 */
[----:B------:R-:W-:Y:S02]  /*0250*/  LEA R9, R11, R0, 0x2 ;  /* 0x000000000b097211 */ /* 0x000fe400078e10ff */
[----:B------:R-:W-:-:S03]  /*0260*/  ISETP.LE.U32.AND P0, PT, R8, UR4, PT ;  /* 0x0000000408007c0c */ /* 0x000fc6000bf03070 */
[----:B0-----:R1:W-:Y:S10]  /*0270*/  STS [R9], R4 ;  /* 0x0000000409007388 */ /* 0x0013f40000000800 */
[----:B------:R-:W-:Y:S05]  /*0280*/  @!P0 BRA `(.L_x_1) ;  /* 0xfffffffc00bc8947 */ /* 0x000fea000383ffff */
.L_x_0:
[----:B------:R-:W2:Y:S02]  /*0290*/  LDCU UR4, c[0x0][0x390] ;  /* 0x00007200ff0477ac */ /* 0x000ea40008000800 */
[----:B--2---:R-:W-:-:S13]  /*02a0*/  ISETP.GE.AND P0, PT, R5, UR4, PT ;  /* 0x0000000405007c0c */ /* 0x004fda000bf06270 */
[----:B------:R-:W-:Y:S05]  /*02b0*/  @P0 EXIT ;  /* 0x000000000000094d */ /* 0x000fea0003800000 */
[----:B------:R-:W-:Y:S01]  /*02c0*/  LEA R6, R11, R6, 0x2 ;  /* 0x000000060b067211 */ /* 0x000fe200078e10ff */
[----:B0-----:R-:W0:Y:S04]  /*02d0*/  LDC.64 R2, c[0x0][0x388] ;  /* 0x0000e200ff027b82 */ /* 0x001e280000000a00 */
[----:B------:R-:W2:Y:S01]  /*02e0*/  LDS R7, [R6] ;  /* 0x0000000006077984 */ /* 0x000ea20000000800 */
[----:B0-----:R-:W-:-:S05]  /*02f0*/  IMAD.WIDE R2, R5, 0x4, R2 ;  /* 0x0000000405027825 */ /* 0x001fca00078e0202 */
[----:B--2---:R-:W-:Y:S01]  /*0300*/  STG.E desc[UR6][R2.64], R7 ;  /* 0x0000000702007986 */ /* 0x004fe2000c101906 */
[----:B------:R-:W-:Y:S05]  /*0310*/  EXIT ;  /* 0x000000000000794d */ /* 0x000fea0003800000 */
.L_x_2:
[----:B------:R-:W-:-:S00]  /*0320*/  BRA `(.L_x_2) ;  /* 0xfffffffc00fc7947 */ /* 0x000fc0000383ffff */
[----:B------:R-:W-:-:S00]  /*0330*/  NOP ;  /* 0x0000000000007918 */ /* 0x000fc00000000000 */
        /* <DEDUP_REMOVED lines=12> */
.L_x_3:


//--------------------- .nv.shared._Z4scanPiS_i   --------------------------
	.section	.nv.shared._Z4scanPiS_i,"aw",@nobits
	.sectionflags	@""
	.align	4
.nv.shared._Z4scanPiS_i:
	.zero		3072


//--------------------- .nv.shared.reserved.0     --------------------------
	.section	.nv.shared.reserved.0,"aw",@nobits
	.weak		__nv_reservedSMEM_offset_0_alias
	.size		__nv_reservedSMEM_offset_0_alias, 0, 64
	.other		__nv_reservedSMEM_offset_0_alias,@"STO_CUDA_RESERVED_SHARED STV_DEFAULT"
__nv_reservedSMEM_offset_0_alias:
	.zero		0
	.zero		64


//--------------------- .nv.constant0._Z4scanPiS_i --------------------------
	.section	.nv.constant0._Z4scanPiS_i,"a",@progbits
	.sectionflags	@""
	.align	4
.nv.constant0._Z4scanPiS_i:
	.zero		916


//--------------------- SYMBOLS --------------------------

	.type		.nv.reservedSmem.offset0,@object
	.size		.nv.reservedSmem.offset0,0x4
	.type		.nv.reservedSmem.cap,@object
	.size		.nv.reservedSmem.cap,0x4
